	.headerflags	@"EF_CUDA_TEXMODE_UNIFIED EF_CUDA_64BIT_ADDRESS EF_CUDA_ACCELERATORS EF_CUDA_SM90 EF_CUDA_VIRTUAL_SM(EF_CUDA_SM90)"
	.elftype	@"ET_EXEC"


//--------------------- .nv.info                  --------------------------
	.section	.nv.info,"",@"SHT_CUDA_INFO"
	.align	4


	//----- nvinfo : EIATTR_REGCOUNT
	.align		4
        /*0000*/ 	.byte	0x04, 0x2f
        /*0002*/ 	.short	(.L_1 - .L_0)
	.align		4
.L_0:
        /*0004*/ 	.word	index@(triton_poi_fused_native_layer_norm_9)
        /*0008*/ 	.word	0x00000016


	//----- nvinfo : EIATTR_MIN_STACK_SIZE
	.align		4
.L_1:
        /*000c*/ 	.byte	0x04, 0x12
        /*000e*/ 	.short	(.L_3 - .L_2)
	.align		4
.L_2:
        /*0010*/ 	.word	index@(triton_poi_fused_native_layer_norm_9)
        /*0014*/ 	.word	0x00000000


	//----- nvinfo : EIATTR_FRAME_SIZE
	.align		4
.L_3:
        /*0018*/ 	.byte	0x04, 0x11
        /*001a*/ 	.short	(.L_5 - .L_4)
	.align		4
.L_4:
        /*001c*/ 	.word	index@(triton_poi_fused_native_layer_norm_9)
        /*0020*/ 	.word	0x00000000


	//----- nvinfo : EIATTR_MIN_STACK_SIZE
	.align		4
.L_5:
        /*0024*/ 	.byte	0x04, 0x12
        /*0026*/ 	.short	(.L_7 - .L_6)
	.align		4
.L_6:
        /*0028*/ 	.word	index@(triton_poi_fused_native_layer_norm_9)
        /*002c*/ 	.word	0x00000000
.L_7:


//--------------------- .nv.info.triton_poi_fused_native_layer_norm_9 --------------------------
	.section	.nv.info.triton_poi_fused_native_layer_norm_9,"",@"SHT_CUDA_INFO"
	.sectionflags	@""
	.align	4


	//----- nvinfo : EIATTR_CUDA_API_VERSION
	.align		4
        /*0000*/ 	.byte	0x04, 0x37
        /*0002*/ 	.short	(.L_9 - .L_8)
.L_8:
        /*0004*/ 	.word	0x0000007c


	//----- nvinfo : EIATTR_KPARAM_INFO
	.align		4
.L_9:
        /*0008*/ 	.byte	0x04, 0x17
        /*000a*/ 	.short	(.L_11 - .L_10)
.L_10:
        /*000c*/ 	.word	0x00000000
        /*0010*/ 	.short	0x0006
        /*0012*/ 	.short	0x0030
        /*0014*/ 	.byte	0x00, 0xf0, 0x11, 0x00


	//----- nvinfo : EIATTR_KPARAM_INFO
	.align		4
.L_11:
        /*0018*/ 	.byte	0x04, 0x17
        /*001a*/ 	.short	(.L_13 - .L_12)
.L_12:
        /*001c*/ 	.word	0x00000000
        /*0020*/ 	.short	0x0005
        /*0022*/ 	.short	0x0028
        /*0024*/ 	.byte	0x00, 0xf4, 0x21, 0x00


	//----- nvinfo : EIATTR_KPARAM_INFO
	.align		4
.L_13:
        /*0028*/ 	.byte	0x04, 0x17
        /*002a*/ 	.short	(.L_15 - .L_14)
.L_14:
        /*002c*/ 	.word	0x00000000
        /*0030*/ 	.short	0x0004
        /*0032*/ 	.short	0x0020
        /*0034*/ 	.byte	0x00, 0xf4, 0x21, 0x00


	//----- nvinfo : EIATTR_KPARAM_INFO
	.align		4
.L_15:
        /*0038*/ 	.byte	0x04, 0x17
        /*003a*/ 	.short	(.L_17 - .L_16)
.L_16:
        /*003c*/ 	.word	0x00000000
        /*0040*/ 	.short	0x0003
        /*0042*/ 	.short	0x0018
        /*0044*/ 	.byte	0x00, 0xf4, 0x21, 0x00


	//----- nvinfo : EIATTR_KPARAM_INFO
	.align		4
.L_17:
        /*0048*/ 	.byte	0x04, 0x17
        /*004a*/ 	.short	(.L_19 - .L_18)
.L_18:
        /*004c*/ 	.word	0x00000000
        /*0050*/ 	.short	0x0002
        /*0052*/ 	.short	0x0010
        /*0054*/ 	.byte	0x00, 0xf4, 0x21, 0x00


	//----- nvinfo : EIATTR_KPARAM_INFO
	.align		4
.L_19:
        /*0058*/ 	.byte	0x04, 0x17
        /*005a*/ 	.short	(.L_21 - .L_20)
.L_20:
        /*005c*/ 	.word	0x00000000
        /*0060*/ 	.short	0x0001
        /*0062*/ 	.short	0x0008
        /*0064*/ 	.byte	0x00, 0xf4, 0x21, 0x00


	//----- nvinfo : EIATTR_KPARAM_INFO
	.align		4
.L_21:
        /*0068*/ 	.byte	0x04, 0x17
        /*006a*/ 	.short	(.L_23 - .L_22)
.L_22:
        /*006c*/ 	.word	0x00000000
        /*0070*/ 	.short	0x0000
        /*0072*/ 	.short	0x0000
        /*0074*/ 	.byte	0x00, 0xf4, 0x21, 0x00


	//----- nvinfo : EIATTR_SPARSE_MMA_MASK
	.align		4
.L_23:
        /*0078*/ 	.byte	0x03, 0x50
        /*007a*/ 	.short	0x0000


	//----- nvinfo : EIATTR_MAXREG_COUNT
	.align		4
        /*007c*/ 	.byte	0x03, 0x1b
        /*007e*/ 	.short	0x00ff


	//----- nvinfo : EIATTR_EXIT_INSTR_OFFSETS
	.align		4
        /*0080*/ 	.byte	0x04, 0x1c
        /*0082*/ 	.short	(.L_25 - .L_24)


	//   ....[0]....
.L_24:
        /*0084*/ 	.word	0x00000260


	//   ....[1]....
        /*0088*/ 	.word	0x00000280


	//----- nvinfo : EIATTR_REQNTID
	.align		4
.L_25:
        /*008c*/ 	.byte	0x04, 0x10
        /*008e*/ 	.short	(.L_27 - .L_26)
.L_26:
        /*0090*/ 	.word	0x00000020
        /*0094*/ 	.word	0x00000001
        /*0098*/ 	.word	0x00000001


	//----- nvinfo : EIATTR_CBANK_PARAM_SIZE
	.align		4
.L_27:
        /*009c*/ 	.byte	0x03, 0x19
        /*009e*/ 	.short	0x0034


	//----- nvinfo : EIATTR_PARAM_CBANK
	.align		4
        /*00a0*/ 	.byte	0x04, 0x0a
        /*00a2*/ 	.short	(.L_29 - .L_28)
	.align		4
.L_28:
        /*00a4*/ 	.word	index@(.nv.constant0.triton_poi_fused_native_layer_norm_9)
        /*00a8*/ 	.short	0x0210
        /*00aa*/ 	.short	0x0034


	//----- nvinfo : EIATTR_SW_WAR
	.align		4
.L_29:
        /*00ac*/ 	.byte	0x04, 0x36
        /*00ae*/ 	.short	(.L_31 - .L_30)
.L_30:
        /*00b0*/ 	.word	0x00000008
.L_31:


//--------------------- .nv.callgraph             --------------------------
	.section	.nv.callgraph,"",@"SHT_CUDA_CALLGRAPH"
	.align	4
	.sectionentsize	8
	.align		4
        /*0000*/ 	.word	0x00000000
	.align		4
        /*0004*/ 	.word	0xffffffff
	.align		4
        /*0008*/ 	.word	0x00000000
	.align		4
        /*000c*/ 	.word	0xfffffffe
	.align		4
        /*0010*/ 	.word	0x00000000
	.align		4
        /*0014*/ 	.word	0xfffffffd
	.align		4
        /*0018*/ 	.word	0x00000000
	.align		4
        /*001c*/ 	.word	0xfffffffc


//--------------------- .text.triton_poi_fused_native_layer_norm_9 --------------------------
	.section	.text.triton_poi_fused_native_layer_norm_9,"ax",@progbits
	.align	128
        .global         triton_poi_fused_native_layer_norm_9
        .type           triton_poi_fused_native_layer_norm_9,@function
        .size           triton_poi_fused_native_layer_norm_9,(.L_x_1 - triton_poi_fused_native_layer_norm_9)
        .other          triton_poi_fused_native_layer_norm_9,@"STO_CUDA_ENTRY STV_DEFAULT"
triton_poi_fused_native_layer_norm_9:
.text.triton_poi_fused_native_layer_norm_9:
[----:B------:R-:W0:Y:S01]  /*0000*/  LDC R1, c[0x0][0x28] ;  /* 0x00000a00ff017b82 */ /* 0x000e220000000800 */
[----:B------:R-:W1:Y:S07]  /*0010*/  S2R R16, SR_TID.X ;  /* 0x0000000000107919 */ /* 0x000e6e0000002100 */
[----:B------:R-:W2:Y:S01]  /*0020*/  LDC.64 R2, c[0x0][0x210] ;  /* 0x00008400ff027b82 */ /* 0x000ea20000000a00 */
[----:B------:R-:W-:Y:S01]  /*0030*/  HFMA2.MMA R12, -RZ, RZ, 0, 0 ;  /* 0x00000000ff0c7435 */ /* 0x000fe200000001ff */
[----:B------:R-:W-:Y:S01]  /*0040*/  IMAD.MOV.U32 R19, RZ, RZ, RZ ;  /* 0x000000ffff137224 */ /* 0x000fe200078e00ff */
[----:B------:R-:W3:Y:S01]  /*0050*/  S2R R13, SR_CTAID.X ;  /* 0x00000000000d7919 */ /* 0x000ee20000002500 */
[----:B------:R-:W-:-:S04]  /*0060*/  ULDC.64 UR4, c[0x0][0x208] ;  /* 0x0000820000047ab9 */ /* 0x000fc80000000a00 */
[----:B------:R-:W4:Y:S08]  /*0070*/  LDC.64 R4, c[0x0][0x218] ;  /* 0x00008600ff047b82 */ /* 0x000f300000000a00 */
[----:B------:R-:W5:Y:S08]  /*0080*/  LDC.64 R6, c[0x0][0x220] ;  /* 0x00008800ff067b82 */ /* 0x000f700000000a00 */
[----:B------:R-:W5:Y:S01]  /*0090*/  LDC.64 R8, c[0x0][0x228] ;  /* 0x00008a00ff087b82 */ /* 0x000f620000000a00 */
[----:B-1----:R-:W-:-:S07]  /*00a0*/  LOP3.LUT R0, R16, 0xf, RZ, 0xc0, !PT ;  /* 0x0000000f10007812 */ /* 0x002fce00078ec0ff */
[----:B------:R-:W1:Y:S01]  /*00b0*/  LDC.64 R10, c[0x0][0x230] ;  /* 0x00008c00ff0a7b82 */ /* 0x000e620000000a00 */
[----:B---3--:R-:W-:-:S04]  /*00c0*/  LEA R13, R13, R0, 0x4 ;  /* 0x000000000d0d7211 */ /* 0x008fc800078e20ff */
[----:B------:R-:W-:Y:S01]  /*00d0*/  SHF.R.S32.HI R0, RZ, 0x1f, R13 ;  /* 0x0000001fff007819 */ /* 0x000fe2000001140d */
[C---:B--2---:R-:W-:Y:S01]  /*00e0*/  IMAD.WIDE R2, R13.reuse, 0x4, R2 ;  /* 0x000000040d027825 */ /* 0x044fe200078e0202 */
[----:B------:R-:W-:Y:S02]  /*00f0*/  ISETP.GE.AND P0, PT, R13, 0x10, PT ;  /* 0x000000100d00780c */ /* 0x000fe40003f06270 */
[----:B------:R-:W-:-:S04]  /*0100*/  LEA.HI R0, R0, R13, RZ, 0x2 ;  /* 0x0000000d00007211 */ /* 0x000fc800078f10ff */
[----:B------:R-:W-:Y:S02]  /*0110*/  SHF.R.S32.HI R15, RZ, 0x2, R0 ;  /* 0x00000002ff0f7819 */ /* 0x000fe40000011400 */
[----:B------:R-:W-:-:S03]  /*0120*/  LOP3.LUT R0, R0, 0xfffffffc, RZ, 0xc0, !PT ;  /* 0xfffffffc00007812 */ /* 0x000fc600078ec0ff */
[C---:B----4-:R-:W-:Y:S01]  /*0130*/  IMAD.WIDE R4, R15.reuse, 0x4, R4 ;  /* 0x000000040f047825 */ /* 0x050fe200078e0204 */
[----:B------:R-:W-:Y:S01]  /*0140*/  IADD3 R17, R13, -R0, RZ ;  /* 0x800000000d117210 */ /* 0x000fe20007ffe0ff */
[----:B------:R2:W3:Y:S02]  /*0150*/  @!P0 LDG.E R12, desc[UR4][R2.64] ;  /* 0x00000004020c8981 */ /* 0x0004e4000c1e1900 */
[----:B------:R-:W-:Y:S02]  /*0160*/  IMAD.MOV.U32 R0, RZ, RZ, RZ ;  /* 0x000000ffff007224 */ /* 0x000fe400078e00ff */
[----:B-----5:R-:W-:Y:S01]  /*0170*/  IMAD.WIDE R6, R15, 0x4, R6 ;  /* 0x000000040f067825 */ /* 0x020fe200078e0206 */
[----:B------:R-:W3:Y:S01]  /*0180*/  @!P0 LDG.E.EL R19, desc[UR4][R4.64] ;  /* 0x0000000404138981 */ /* 0x000ee2000c2e1900 */
[----:B------:R-:W-:Y:S02]  /*0190*/  CS2R R14, SRZ ;  /* 0x00000000000e7805 */ /* 0x000fe4000001ff00 */
[C---:B0-----:R-:W-:Y:S01]  /*01a0*/  IMAD.WIDE R8, R17.reuse, 0x4, R8 ;  /* 0x0000000411087825 */ /* 0x041fe200078e0208 */
[----:B------:R-:W4:Y:S01]  /*01b0*/  @!P0 LDG.E.EL R0, desc[UR4][R6.64] ;  /* 0x0000000406008981 */ /* 0x000f22000c2e1900 */
[----:B--2---:R-:W0:Y:S02]  /*01c0*/  LDC.64 R2, c[0x0][0x238] ;  /* 0x00008e00ff027b82 */ /* 0x004e240000000a00 */
[----:B-1----:R-:W-:Y:S01]  /*01d0*/  IMAD.WIDE R10, R17, 0x4, R10 ;  /* 0x00000004110a7825 */ /* 0x002fe200078e020a */
[----:B------:R-:W2:Y:S04]  /*01e0*/  @!P0 LDG.E.EL R14, desc[UR4][R8.64] ;  /* 0x00000004080e8981 */ /* 0x000ea8000c2e1900 */
[----:B------:R-:W2:Y:S01]  /*01f0*/  @!P0 LDG.E.EL R15, desc[UR4][R10.64] ;  /* 0x000000040a0f8981 */ /* 0x000ea2000c2e1900 */
[----:B------:R-:W-:-:S04]  /*0200*/  LOP3.LUT P0, RZ, R16, 0x10, RZ, 0xc0, !PT ;  /* 0x0000001010ff7812 */ /* 0x000fc8000780c0ff */
[C---:B------:R-:W-:Y:S01]  /*0210*/  ISETP.LT.AND P0, PT, R13.reuse, 0x10, !P0 ;  /* 0x000000100d00780c */ /* 0x040fe20004701270 */
[----:B0-----:R-:W-:-:S04]  /*0220*/  IMAD.WIDE R2, R13, 0x4, R2 ;  /* 0x000000040d027825 */ /* 0x001fc800078e0202 */
[----:B---3--:R-:W-:-:S04]  /*0230*/  FADD R19, -R19, R12 ;  /* 0x0000000c13137221 */ /* 0x008fc80000000100 */
[----:B----4-:R-:W-:-:S04]  /*0240*/  FMUL R0, R19, R0 ;  /* 0x0000000013007220 */ /* 0x010fc80000400000 */
[----:B--2---:R-:W-:Y:S01]  /*0250*/  FFMA R15, R0, R14, R15 ;  /* 0x0000000e000f7223 */ /* 0x004fe2000000000f */
[----:B------:R-:W-:Y:S06]  /*0260*/  @!P0 EXIT ;  /* 0x000000000000894d */ /* 0x000fec0003800000 */
[----:B------:R-:W-:Y:S01]  /*0270*/  STG.E desc[UR4][R2.64], R15 ;  /* 0x0000000f02007986 */ /* 0x000fe2000c101904 */
[----:B------:R-:W-:Y:S05]  /*0280*/  EXIT ;  /* 0x000000000000794d */ /* 0x000fea0003800000 */
.L_x_0:
[----:B------:R-:W-:-:S00]  /*0290*/  BRA `(.L_x_0) ;  /* 0xfffffffc00fc7947 */ /* 0x000fc0000383ffff */
[----:B------:R-:W-:-:S00]  /*02a0*/  NOP ;  /* 0x0000000000007918 */ /* 0x000fc00000000000 */
        /* <DEDUP_REMOVED lines=13> */
.L_x_1:


//--------------------- .nv.constant0.triton_poi_fused_native_layer_norm_9 --------------------------
	.section	.nv.constant0.triton_poi_fused_native_layer_norm_9,"a",@progbits
	.sectionflags	@""
	.align	4
.nv.constant0.triton_poi_fused_native_layer_norm_9:
	.zero		580
